	.headerflags	@"EF_CUDA_TEXMODE_UNIFIED EF_CUDA_64BIT_ADDRESS EF_CUDA_ACCELERATORS EF_CUDA_SM90 EF_CUDA_VIRTUAL_SM(EF_CUDA_SM90)"
	.elftype	@"ET_EXEC"


//--------------------- .nv.info                  --------------------------
	.section	.nv.info,"",@"SHT_CUDA_INFO"
	.align	4


	//----- nvinfo : EIATTR_REGCOUNT
	.align		4
        /*0000*/ 	.byte	0x04, 0x2f
        /*0002*/ 	.short	(.L_1 - .L_0)
	.align		4
.L_0:
        /*0004*/ 	.word	index@(triton_poi_fused_add_leaky_relu_4)
        /*0008*/ 	.word	0x00000014


	//----- nvinfo : EIATTR_MIN_STACK_SIZE
	.align		4
.L_1:
        /*000c*/ 	.byte	0x04, 0x12
        /*000e*/ 	.short	(.L_3 - .L_2)
	.align		4
.L_2:
        /*0010*/ 	.word	index@(triton_poi_fused_add_leaky_relu_4)
        /*0014*/ 	.word	0x00000000


	//----- nvinfo : EIATTR_FRAME_SIZE
	.align		4
.L_3:
        /*0018*/ 	.byte	0x04, 0x11
        /*001a*/ 	.short	(.L_5 - .L_4)
	.align		4
.L_4:
        /*001c*/ 	.word	index@(triton_poi_fused_add_leaky_relu_4)
        /*0020*/ 	.word	0x00000000


	//----- nvinfo : EIATTR_MIN_STACK_SIZE
	.align		4
.L_5:
        /*0024*/ 	.byte	0x04, 0x12
        /*0026*/ 	.short	(.L_7 - .L_6)
	.align		4
.L_6:
        /*0028*/ 	.word	index@(triton_poi_fused_add_leaky_relu_4)
        /*002c*/ 	.word	0x00000000
.L_7:


//--------------------- .nv.info.triton_poi_fused_add_leaky_relu_4 --------------------------
	.section	.nv.info.triton_poi_fused_add_leaky_relu_4,"",@"SHT_CUDA_INFO"
	.sectionflags	@""
	.align	4


	//----- nvinfo : EIATTR_CUDA_API_VERSION
	.align		4
        /*0000*/ 	.byte	0x04, 0x37
        /*0002*/ 	.short	(.L_9 - .L_8)
.L_8:
        /*0004*/ 	.word	0x0000007c


	//----- nvinfo : EIATTR_KPARAM_INFO
	.align		4
.L_9:
        /*0008*/ 	.byte	0x04, 0x17
        /*000a*/ 	.short	(.L_11 - .L_10)
.L_10:
        /*000c*/ 	.word	0x00000000
        /*0010*/ 	.short	0x0007
        /*0012*/ 	.short	0x0038
        /*0014*/ 	.byte	0x00, 0xf0, 0x11, 0x00


	//----- nvinfo : EIATTR_KPARAM_INFO
	.align		4
.L_11:
        /*0018*/ 	.byte	0x04, 0x17
        /*001a*/ 	.short	(.L_13 - .L_12)
.L_12:
        /*001c*/ 	.word	0x00000000
        /*0020*/ 	.short	0x0006
        /*0022*/ 	.short	0x0030
        /*0024*/ 	.byte	0x00, 0xf4, 0x21, 0x00


	//----- nvinfo : EIATTR_KPARAM_INFO
	.align		4
.L_13:
        /*0028*/ 	.byte	0x04, 0x17
        /*002a*/ 	.short	(.L_15 - .L_14)
.L_14:
        /*002c*/ 	.word	0x00000000
        /*0030*/ 	.short	0x0005
        /*0032*/ 	.short	0x0028
        /*0034*/ 	.byte	0x00, 0xf4, 0x21, 0x00


	//----- nvinfo : EIATTR_KPARAM_INFO
	.align		4
.L_15:
        /*0038*/ 	.byte	0x04, 0x17
        /*003a*/ 	.short	(.L_17 - .L_16)
.L_16:
        /*003c*/ 	.word	0x00000000
        /*0040*/ 	.short	0x0004
        /*0042*/ 	.short	0x0020
        /*0044*/ 	.byte	0x00, 0xf4, 0x21, 0x00


	//----- nvinfo : EIATTR_KPARAM_INFO
	.align		4
.L_17:
        /*0048*/ 	.byte	0x04, 0x17
        /*004a*/ 	.short	(.L_19 - .L_18)
.L_18:
        /*004c*/ 	.word	0x00000000
        /*0050*/ 	.short	0x0003
        /*0052*/ 	.short	0x0018
        /*0054*/ 	.byte	0x00, 0xf4, 0x21, 0x00


	//----- nvinfo : EIATTR_KPARAM_INFO
	.align		4
.L_19:
        /*0058*/ 	.byte	0x04, 0x17
        /*005a*/ 	.short	(.L_21 - .L_20)
.L_20:
        /*005c*/ 	.word	0x00000000
        /*0060*/ 	.short	0x0002
        /*0062*/ 	.short	0x0010
        /*0064*/ 	.byte	0x00, 0xf4, 0x21, 0x00


	//----- nvinfo : EIATTR_KPARAM_INFO
	.align		4
.L_21:
        /*0068*/ 	.byte	0x04, 0x17
        /*006a*/ 	.short	(.L_23 - .L_22)
.L_22:
        /*006c*/ 	.word	0x00000000
        /*0070*/ 	.short	0x0001
        /*0072*/ 	.short	0x0008
        /*0074*/ 	.byte	0x00, 0xf4, 0x21, 0x00


	//----- nvinfo : EIATTR_KPARAM_INFO
	.align		4
.L_23:
        /*0078*/ 	.byte	0x04, 0x17
        /*007a*/ 	.short	(.L_25 - .L_24)
.L_24:
        /*007c*/ 	.word	0x00000000
        /*0080*/ 	.short	0x0000
        /*0082*/ 	.short	0x0000
        /*0084*/ 	.byte	0x00, 0xf4, 0x21, 0x00


	//----- nvinfo : EIATTR_SPARSE_MMA_MASK
	.align		4
.L_25:
        /*0088*/ 	.byte	0x03, 0x50
        /*008a*/ 	.short	0x0000


	//----- nvinfo : EIATTR_MAXREG_COUNT
	.align		4
        /*008c*/ 	.byte	0x03, 0x1b
        /*008e*/ 	.short	0x00ff


	//----- nvinfo : EIATTR_EXIT_INSTR_OFFSETS
	.align		4
        /*0090*/ 	.byte	0x04, 0x1c
        /*0092*/ 	.short	(.L_27 - .L_26)


	//   ....[0]....
.L_26:
        /*0094*/ 	.word	0x000002f0


	//   ....[1]....
        /*0098*/ 	.word	0x00000310


	//----- nvinfo : EIATTR_REQNTID
	.align		4
.L_27:
        /*009c*/ 	.byte	0x04, 0x10
        /*009e*/ 	.short	(.L_29 - .L_28)
.L_28:
        /*00a0*/ 	.word	0x00000020
        /*00a4*/ 	.word	0x00000001
        /*00a8*/ 	.word	0x00000001


	//----- nvinfo : EIATTR_CBANK_PARAM_SIZE
	.align		4
.L_29:
        /*00ac*/ 	.byte	0x03, 0x19
        /*00ae*/ 	.short	0x003c


	//----- nvinfo : EIATTR_PARAM_CBANK
	.align		4
        /*00b0*/ 	.byte	0x04, 0x0a
        /*00b2*/ 	.short	(.L_31 - .L_30)
	.align		4
.L_30:
        /*00b4*/ 	.word	index@(.nv.constant0.triton_poi_fused_add_leaky_relu_4)
        /*00b8*/ 	.short	0x0210
        /*00ba*/ 	.short	0x003c


	//----- nvinfo : EIATTR_SW_WAR
	.align		4
.L_31:
        /*00bc*/ 	.byte	0x04, 0x36
        /*00be*/ 	.short	(.L_33 - .L_32)
.L_32:
        /*00c0*/ 	.word	0x00000008
.L_33:


//--------------------- .nv.callgraph             --------------------------
	.section	.nv.callgraph,"",@"SHT_CUDA_CALLGRAPH"
	.align	4
	.sectionentsize	8
	.align		4
        /*0000*/ 	.word	0x00000000
	.align		4
        /*0004*/ 	.word	0xffffffff
	.align		4
        /*0008*/ 	.word	0x00000000
	.align		4
        /*000c*/ 	.word	0xfffffffe
	.align		4
        /*0010*/ 	.word	0x00000000
	.align		4
        /*0014*/ 	.word	0xfffffffd
	.align		4
        /*0018*/ 	.word	0x00000000
	.align		4
        /*001c*/ 	.word	0xfffffffc


//--------------------- .text.triton_poi_fused_add_leaky_relu_4 --------------------------
	.section	.text.triton_poi_fused_add_leaky_relu_4,"ax",@progbits
	.align	128
        .global         triton_poi_fused_add_leaky_relu_4
        .type           triton_poi_fused_add_leaky_relu_4,@function
        .size           triton_poi_fused_add_leaky_relu_4,(.L_x_1 - triton_poi_fused_add_leaky_relu_4)
        .other          triton_poi_fused_add_leaky_relu_4,@"STO_CUDA_ENTRY STV_DEFAULT"
triton_poi_fused_add_leaky_relu_4:
.text.triton_poi_fused_add_leaky_relu_4:
[----:B------:R-:W0:Y:S01]  /*0000*/  LDC R1, c[0x0][0x28] ;  /* 0x00000a00ff017b82 */ /* 0x000e220000000800 */
[----:B------:R-:W1:Y:S07]  /*0010*/  S2R R16, SR_TID.X ;  /* 0x0000000000107919 */ /* 0x000e6e0000002100 */
[----:B------:R-:W2:Y:S01]  /*0020*/  LDC.64 R8, c[0x0][0x228] ;  /* 0x00008a00ff087b82 */ /* 0x000ea20000000a00 */
[----:B------:R-:W3:Y:S07]  /*0030*/  S2R R13, SR_CTAID.X ;  /* 0x00000000000d7919 */ /* 0x000eee0000002500 */
[----:B------:R-:W4:Y:S08]  /*0040*/  LDC.64 R6, c[0x0][0x220] ;  /* 0x00008800ff067b82 */ /* 0x000f300000000a00 */
[----:B------:R-:W5:Y:S08]  /*0050*/  LDC.64 R4, c[0x0][0x218] ;  /* 0x00008600ff047b82 */ /* 0x000f700000000a00 */
[----:B------:R-:W5:Y:S01]  /*0060*/  LDC.64 R2, c[0x0][0x210] ;  /* 0x00008400ff027b82 */ /* 0x000f620000000a00 */
[----:B------:R-:W-:Y:S01]  /*0070*/  HFMA2.MMA R12, -RZ, RZ, 0, 0 ;  /* 0x00000000ff0c7435 */ /* 0x000fe200000001ff */
[----:B------:R-:W-:Y:S01]  /*0080*/  IMAD.MOV.U32 R17, RZ, RZ, RZ ;  /* 0x000000ffff117224 */ /* 0x000fe200078e00ff */
[----:B------:R-:W-:Y:S01]  /*0090*/  ULDC.64 UR4, c[0x0][0x208] ;  /* 0x0000820000047ab9 */ /* 0x000fe20000000a00 */
[----:B------:R-:W-:Y:S01]  /*00a0*/  ULDC.64 UR6, c[0x0][0x238] ;  /* 0x00008e0000067ab9 */ /* 0x000fe20000000a00 */
[----:B-1----:R-:W-:-:S02]  /*00b0*/  LOP3.LUT R0, R16, 0xf, RZ, 0xc0, !PT ;  /* 0x0000000f10007812 */ /* 0x002fc400078ec0ff */
[----:B---3--:R-:W-:-:S03]  /*00c0*/  SHF.R.S32.HI R10, RZ, 0x1b, R13 ;  /* 0x0000001bff0a7819 */ /* 0x008fc6000001140d */
[----:B------:R-:W-:Y:S01]  /*00d0*/  IMAD R13, R13, 0x10, R0 ;  /* 0x000000100d0d7824 */ /* 0x000fe200078e0200 */
[----:B------:R-:W-:Y:S02]  /*00e0*/  SGXT R0, R10, 0x1 ;  /* 0x000000010a00781a */ /* 0x000fe40000000200 */
[----:B------:R-:W1:Y:S02]  /*00f0*/  LDC.64 R10, c[0x0][0x230] ;  /* 0x00008c00ff0a7b82 */ /* 0x000e640000000a00 */
[----:B------:R-:W-:Y:S02]  /*0100*/  ISETP.GE.AND P0, PT, R13, 0x10, PT ;  /* 0x000000100d00780c */ /* 0x000fe40003f06270 */
[----:B------:R-:W-:-:S04]  /*0110*/  LEA.HI R0, R0, R13, RZ, 0x2 ;  /* 0x0000000d00007211 */ /* 0x000fc800078f10ff */
[----:B------:R-:W-:Y:S01]  /*0120*/  SHF.R.S32.HI R15, RZ, 0x2, R0 ;  /* 0x00000002ff0f7819 */ /* 0x000fe20000011400 */
[----:B----4-:R-:W-:-:S04]  /*0130*/  IMAD.WIDE R6, R13, 0x4, R6 ;  /* 0x000000040d067825 */ /* 0x010fc800078e0206 */
[C---:B--2---:R-:W-:Y:S02]  /*0140*/  IMAD.WIDE R8, R15.reuse, 0x4, R8 ;  /* 0x000000040f087825 */ /* 0x044fe400078e0208 */
[----:B------:R-:W2:Y:S02]  /*0150*/  @!P0 LDG.E R12, desc[UR4][R6.64] ;  /* 0x00000004060c8981 */ /* 0x000ea4000c1e1900 */
[----:B-----5:R-:W-:Y:S01]  /*0160*/  IMAD.WIDE R4, R15, 0x4, R4 ;  /* 0x000000040f047825 */ /* 0x020fe200078e0204 */
[----:B------:R-:W-:Y:S01]  /*0170*/  CS2R R14, SRZ ;  /* 0x00000000000e7805 */ /* 0x000fe2000001ff00 */
[----:B------:R3:W2:Y:S02]  /*0180*/  @!P0 LDG.E.EL R17, desc[UR4][R8.64] ;  /* 0x0000000408118981 */ /* 0x0006a4000c2e1900 */
[----:B------:R-:W-:Y:S02]  /*0190*/  IMAD.MOV.U32 R0, RZ, RZ, RZ ;  /* 0x000000ffff007224 */ /* 0x000fe400078e00ff */
[C---:B0-----:R-:W-:Y:S01]  /*01a0*/  IMAD.WIDE R2, R13.reuse, 0x4, R2 ;  /* 0x000000040d027825 */ /* 0x041fe200078e0202 */
[----:B------:R0:W4:Y:S03]  /*01b0*/  @!P0 LDG.E.EL R15, desc[UR4][R4.64] ;  /* 0x00000004040f8981 */ /* 0x000126000c2e1900 */
[----:B-1----:R-:W-:Y:S01]  /*01c0*/  IMAD.WIDE R10, R13, 0x4, R10 ;  /* 0x000000040d0a7825 */ /* 0x002fe200078e020a */
[----:B------:R-:W4:Y:S01]  /*01d0*/  @!P0 LDG.E R0, desc[UR4][R2.64] ;  /* 0x0000000402008981 */ /* 0x000f22000c1e1900 */
[----:B---3--:R-:W0:Y:S03]  /*01e0*/  LDC.64 R8, c[0x0][0x240] ;  /* 0x00009000ff087b82 */ /* 0x008e260000000a00 */
[----:B------:R-:W3:Y:S01]  /*01f0*/  @!P0 LDG.E R14, desc[UR4][R10.64] ;  /* 0x000000040a0e8981 */ /* 0x000ee2000c1e1900 */
[----:B------:R-:W-:-:S04]  /*0200*/  LOP3.LUT P0, RZ, R16, 0x10, RZ, 0xc0, !PT ;  /* 0x0000001010ff7812 */ /* 0x000fc8000780c0ff */
[----:B------:R-:W-:Y:S02]  /*0210*/  ISETP.LT.AND P0, PT, R13, 0x10, !P0 ;  /* 0x000000100d00780c */ /* 0x000fe40004701270 */
[----:B------:R-:W-:-:S04]  /*0220*/  IADD3 R6, P1, R13, UR6, RZ ;  /* 0x000000060d067c10 */ /* 0x000fc8000ff3e0ff */
[C---:B------:R-:W-:Y:S01]  /*0230*/  LEA.HI.X.SX32 R7, R13.reuse, UR7, 0x1, P1 ;  /* 0x000000070d077c11 */ /* 0x040fe200088f0eff */
[----:B0-----:R-:W-:-:S04]  /*0240*/  IMAD.WIDE R4, R13, 0x4, R8 ;  /* 0x000000040d047825 */ /* 0x001fc800078e0208 */
[----:B--2---:R-:W-:Y:S01]  /*0250*/  FADD R17, R17, R12 ;  /* 0x0000000c11117221 */ /* 0x004fe20000000000 */
[----:B----4-:R-:W-:-:S03]  /*0260*/  FADD R0, R15, R0 ;  /* 0x000000000f007221 */ /* 0x010fc60000000000 */
[----:B---3--:R-:W-:-:S05]  /*0270*/  FADD R17, R17, R14 ;  /* 0x0000000e11117221 */ /* 0x008fca0000000000 */
[C---:B------:R-:W-:Y:S01]  /*0280*/  FSETP.GT.AND P2, PT, R0.reuse, -R17, PT ;  /* 0x800000110000720b */ /* 0x040fe20003f44000 */
[----:B------:R-:W-:-:S03]  /*0290*/  FADD R17, R0, R17 ;  /* 0x0000001100117221 */ /* 0x000fc60000000000 */
[----:B------:R-:W-:Y:S01]  /*02a0*/  SEL R11, RZ, 0x1, !P2 ;  /* 0x00000001ff0b7807 */ /* 0x000fe20005000000 */
[C---:B------:R-:W-:Y:S01]  /*02b0*/  FMUL R0, R17.reuse, 0.10000000149011611938 ;  /* 0x3dcccccd11007820 */ /* 0x040fe20000400000 */
[----:B------:R0:W-:Y:S04]  /*02c0*/  @P0 STG.E desc[UR4][R2.64], R17 ;  /* 0x0000001102000986 */ /* 0x0001e8000c101904 */
[----:B------:R0:W-:Y:S01]  /*02d0*/  @P0 STG.E.U8 desc[UR4][R6.64], R11 ;  /* 0x0000000b06000986 */ /* 0x0001e2000c101104 */
[----:B------:R-:W-:Y:S01]  /*02e0*/  FSEL R9, R17, R0, P2 ;  /* 0x0000000011097208 */ /* 0x000fe20001000000 */
[----:B0-----:R-:W-:Y:S06]  /*02f0*/  @!P0 EXIT ;  /* 0x000000000000894d */ /* 0x001fec0003800000 */
[----:B------:R-:W-:Y:S01]  /*0300*/  STG.E desc[UR4][R4.64], R9 ;  /* 0x0000000904007986 */ /* 0x000fe2000c101904 */
[----:B------:R-:W-:Y:S05]  /*0310*/  EXIT ;  /* 0x000000000000794d */ /* 0x000fea0003800000 */
.L_x_0:
[----:B------:R-:W-:-:S00]  /*0320*/  BRA `(.L_x_0) ;  /* 0xfffffffc00fc7947 */ /* 0x000fc0000383ffff */
[----:B------:R-:W-:-:S00]  /*0330*/  NOP ;  /* 0x0000000000007918 */ /* 0x000fc00000000000 */
        /* <DEDUP_REMOVED lines=12> */
.L_x_1:


//--------------------- .nv.constant0.triton_poi_fused_add_leaky_relu_4 --------------------------
	.section	.nv.constant0.triton_poi_fused_add_leaky_relu_4,"a",@progbits
	.sectionflags	@""
	.align	4
.nv.constant0.triton_poi_fused_add_leaky_relu_4:
	.zero		588
